//
// Generated by NVIDIA NVVM Compiler
//
// Compiler Build ID: CL-36424714
// Cuda compilation tools, release 13.0, V13.0.88
// Based on NVVM 20.0.0
//

.version 9.0
.target sm_100
.address_size 64

	// .globl	_ZN3cub18CUB_300001_SM_10006detail11EmptyKernelIvEEvv
.global .align 1 .b8 _ZN41_INTERNAL_4dca100c_4_k_cu_4d6b9187_1754434cuda3std3__45__cpo5beginE[1];
.global .align 1 .b8 _ZN41_INTERNAL_4dca100c_4_k_cu_4d6b9187_1754434cuda3std3__45__cpo3endE[1];
.global .align 1 .b8 _ZN41_INTERNAL_4dca100c_4_k_cu_4d6b9187_1754434cuda3std3__45__cpo6cbeginE[1];
.global .align 1 .b8 _ZN41_INTERNAL_4dca100c_4_k_cu_4d6b9187_1754434cuda3std3__45__cpo4cendE[1];
.global .align 1 .b8 _ZN41_INTERNAL_4dca100c_4_k_cu_4d6b9187_1754434cuda3std3__45__cpo6rbeginE[1];
.global .align 1 .b8 _ZN41_INTERNAL_4dca100c_4_k_cu_4d6b9187_1754434cuda3std3__45__cpo4rendE[1];
.global .align 1 .b8 _ZN41_INTERNAL_4dca100c_4_k_cu_4d6b9187_1754434cuda3std3__45__cpo7crbeginE[1];
.global .align 1 .b8 _ZN41_INTERNAL_4dca100c_4_k_cu_4d6b9187_1754434cuda3std3__45__cpo5crendE[1];
.global .align 1 .b8 _ZN41_INTERNAL_4dca100c_4_k_cu_4d6b9187_1754434cuda3std3__443_GLOBAL__N__4dca100c_4_k_cu_4d6b9187_1754436ignoreE[1];
.global .align 1 .b8 _ZN41_INTERNAL_4dca100c_4_k_cu_4d6b9187_1754434cuda3std3__419piecewise_constructE[1];
.global .align 1 .b8 _ZN41_INTERNAL_4dca100c_4_k_cu_4d6b9187_1754434cuda3std3__48in_placeE[1];
.global .align 1 .b8 _ZN41_INTERNAL_4dca100c_4_k_cu_4d6b9187_1754434cuda3std3__420unreachable_sentinelE[1];
.global .align 1 .b8 _ZN41_INTERNAL_4dca100c_4_k_cu_4d6b9187_1754434cuda3std3__47nulloptE[1];
.global .align 1 .b8 _ZN41_INTERNAL_4dca100c_4_k_cu_4d6b9187_1754434cuda3std3__48unexpectE[1];
.global .align 1 .b8 _ZN41_INTERNAL_4dca100c_4_k_cu_4d6b9187_1754434cuda3std6ranges3__45__cpo4swapE[1];
.global .align 1 .b8 _ZN41_INTERNAL_4dca100c_4_k_cu_4d6b9187_1754434cuda3std6ranges3__45__cpo9iter_moveE[1];
.global .align 1 .b8 _ZN41_INTERNAL_4dca100c_4_k_cu_4d6b9187_1754434cuda3std6ranges3__45__cpo5beginE[1];
.global .align 1 .b8 _ZN41_INTERNAL_4dca100c_4_k_cu_4d6b9187_1754434cuda3std6ranges3__45__cpo3endE[1];
.global .align 1 .b8 _ZN41_INTERNAL_4dca100c_4_k_cu_4d6b9187_1754434cuda3std6ranges3__45__cpo6cbeginE[1];
.global .align 1 .b8 _ZN41_INTERNAL_4dca100c_4_k_cu_4d6b9187_1754434cuda3std6ranges3__45__cpo4cendE[1];
.global .align 1 .b8 _ZN41_INTERNAL_4dca100c_4_k_cu_4d6b9187_1754434cuda3std6ranges3__45__cpo7advanceE[1];
.global .align 1 .b8 _ZN41_INTERNAL_4dca100c_4_k_cu_4d6b9187_1754434cuda3std6ranges3__45__cpo9iter_swapE[1];
.global .align 1 .b8 _ZN41_INTERNAL_4dca100c_4_k_cu_4d6b9187_1754434cuda3std6ranges3__45__cpo4nextE[1];
.global .align 1 .b8 _ZN41_INTERNAL_4dca100c_4_k_cu_4d6b9187_1754434cuda3std6ranges3__45__cpo4prevE[1];
.global .align 1 .b8 _ZN41_INTERNAL_4dca100c_4_k_cu_4d6b9187_1754434cuda3std6ranges3__45__cpo4dataE[1];
.global .align 1 .b8 _ZN41_INTERNAL_4dca100c_4_k_cu_4d6b9187_1754434cuda3std6ranges3__45__cpo5cdataE[1];
.global .align 1 .b8 _ZN41_INTERNAL_4dca100c_4_k_cu_4d6b9187_1754434cuda3std6ranges3__45__cpo4sizeE[1];
.global .align 1 .b8 _ZN41_INTERNAL_4dca100c_4_k_cu_4d6b9187_1754434cuda3std6ranges3__45__cpo5ssizeE[1];
.global .align 1 .b8 _ZN41_INTERNAL_4dca100c_4_k_cu_4d6b9187_1754434cuda3std6ranges3__45__cpo8distanceE[1];
.global .align 1 .b8 _ZN41_INTERNAL_4dca100c_4_k_cu_4d6b9187_1754436thrust24THRUST_300001_SM_1000_NS8cuda_cub3parE[1];
.global .align 1 .b8 _ZN41_INTERNAL_4dca100c_4_k_cu_4d6b9187_1754436thrust24THRUST_300001_SM_1000_NS8cuda_cub10par_nosyncE[1];
.global .align 1 .b8 _ZN41_INTERNAL_4dca100c_4_k_cu_4d6b9187_1754436thrust24THRUST_300001_SM_1000_NS6system6detail10sequential3seqE[1];
.global .align 1 .b8 _ZN41_INTERNAL_4dca100c_4_k_cu_4d6b9187_1754436thrust24THRUST_300001_SM_1000_NS6system3cpp3parE[1];
.global .align 1 .b8 _ZN41_INTERNAL_4dca100c_4_k_cu_4d6b9187_1754436thrust24THRUST_300001_SM_1000_NS12placeholders2_1E[1];
.global .align 1 .b8 _ZN41_INTERNAL_4dca100c_4_k_cu_4d6b9187_1754436thrust24THRUST_300001_SM_1000_NS12placeholders2_2E[1];
.global .align 1 .b8 _ZN41_INTERNAL_4dca100c_4_k_cu_4d6b9187_1754436thrust24THRUST_300001_SM_1000_NS12placeholders2_3E[1];
.global .align 1 .b8 _ZN41_INTERNAL_4dca100c_4_k_cu_4d6b9187_1754436thrust24THRUST_300001_SM_1000_NS12placeholders2_4E[1];
.global .align 1 .b8 _ZN41_INTERNAL_4dca100c_4_k_cu_4d6b9187_1754436thrust24THRUST_300001_SM_1000_NS12placeholders2_5E[1];
.global .align 1 .b8 _ZN41_INTERNAL_4dca100c_4_k_cu_4d6b9187_1754436thrust24THRUST_300001_SM_1000_NS12placeholders2_6E[1];
.global .align 1 .b8 _ZN41_INTERNAL_4dca100c_4_k_cu_4d6b9187_1754436thrust24THRUST_300001_SM_1000_NS12placeholders2_7E[1];
.global .align 1 .b8 _ZN41_INTERNAL_4dca100c_4_k_cu_4d6b9187_1754436thrust24THRUST_300001_SM_1000_NS12placeholders2_8E[1];
.global .align 1 .b8 _ZN41_INTERNAL_4dca100c_4_k_cu_4d6b9187_1754436thrust24THRUST_300001_SM_1000_NS12placeholders2_9E[1];
.global .align 1 .b8 _ZN41_INTERNAL_4dca100c_4_k_cu_4d6b9187_1754436thrust24THRUST_300001_SM_1000_NS12placeholders3_10E[1];
.global .align 1 .b8 _ZN41_INTERNAL_4dca100c_4_k_cu_4d6b9187_1754436thrust24THRUST_300001_SM_1000_NS3seqE[1];
.global .align 1 .b8 _ZN41_INTERNAL_4dca100c_4_k_cu_4d6b9187_1754436thrust24THRUST_300001_SM_1000_NS6deviceE[1];

.visible .entry _ZN3cub18CUB_300001_SM_10006detail11EmptyKernelIvEEvv()
{


	ret;

}


// ===== COMPILED SASS (sm_100) =====

	.target	sm_100

	.elftype	@"ET_EXEC"


//--------------------- .note.nv.tkinfo           --------------------------
	.section	.note.nv.tkinfo,"",@"SHT_NOTE"
	.sectionflags	@"SHF_NOTE_NV_TKINFO"
	.tkinfo
        /*0018*/ 	.word	0x00000002
        /*0030*/ 	.string	""
        /*0030*/ 	.string	"ptxas"
        /*0030*/ 	.string	"Cuda compilation tools, release 13.0, V13.0.88"
        /*0030*/ 	.string	"Build cuda_13.0.r13.0/compiler.36424714_0"
        /*0030*/ 	.string	"-arch sm_100 -m 64 "



//--------------------- .note.nv.cuinfo           --------------------------
	.section	.note.nv.cuinfo,"",@"SHT_NOTE"
	.sectionflags	@"SHF_NOTE_NV_CUINFO"
        /*0018*/ 	.short	0x0002
        /*001a*/ 	.short	0x0064
        /*001c*/ 	.short	0x0082
	.zero		2


//--------------------- .nv.info                  --------------------------
	.section	.nv.info,"",@"SHT_CUDA_INFO"
	.align	4


	//----- nvinfo : EIATTR_REGCOUNT
	.align		4
        /*0000*/ 	.byte	0x04, 0x2f
        /*0002*/ 	.short	(.L_46 - .L_45)
	.align		4
.L_45:
        /*0004*/ 	.word	index@(_ZN3cub18CUB_300001_SM_10006detail11EmptyKernelIvEEvv)
        /*0008*/ 	.word	0x00000004


	//----- nvinfo : EIATTR_FRAME_SIZE
	.align		4
.L_46:
        /*000c*/ 	.byte	0x04, 0x11
        /*000e*/ 	.short	(.L_48 - .L_47)
	.align		4
.L_47:
        /*0010*/ 	.word	index@(_ZN3cub18CUB_300001_SM_10006detail11EmptyKernelIvEEvv)
        /*0014*/ 	.word	0x00000000


	//----- nvinfo : EIATTR_MIN_STACK_SIZE
	.align		4
.L_48:
        /*0018*/ 	.byte	0x04, 0x12
        /*001a*/ 	.short	(.L_50 - .L_49)
	.align		4
.L_49:
        /*001c*/ 	.word	index@(_ZN3cub18CUB_300001_SM_10006detail11EmptyKernelIvEEvv)
        /*0020*/ 	.word	0x00000000
.L_50:


//--------------------- .nv.compat                --------------------------
	.section	.nv.compat,"",@"SHT_CUDA_COMPAT_INFO"
	.align	4
        /*0000*/ 	.byte	0x02, 0x09, 0x00, 0x00, 0x02, 0x02, 0x01, 0x00, 0x02, 0x05, 0x05, 0x00, 0x03, 0x07, 0x01, 0x01
        /*0010*/ 	.byte	0x02, 0x03, 0x00, 0x00, 0x02, 0x06, 0x01, 0x00, 0x04, 0x0b, 0x08, 0x00, 0x09, 0x00, 0x00, 0x00
        /*0020*/ 	.byte	0x00, 0x00, 0x00, 0x00


//--------------------- .nv.info._ZN3cub18CUB_300001_SM_10006detail11EmptyKernelIvEEvv --------------------------
	.section	.nv.info._ZN3cub18CUB_300001_SM_10006detail11EmptyKernelIvEEvv,"",@"SHT_CUDA_INFO"
	.sectionflags	@""
	.align	4


	//----- nvinfo : EIATTR_CUDA_API_VERSION
	.align		4
        /*0000*/ 	.byte	0x04, 0x37
        /*0002*/ 	.short	(.L_52 - .L_51)
.L_51:
        /*0004*/ 	.word	0x00000082


	//----- nvinfo : EIATTR_SPARSE_MMA_MASK
	.align		4
.L_52:
        /*0008*/ 	.byte	0x03, 0x50
        /*000a*/ 	.short	0x0000


	//----- nvinfo : EIATTR_MAXREG_COUNT
	.align		4
        /*000c*/ 	.byte	0x03, 0x1b
        /*000e*/ 	.short	0x00ff


	//----- nvinfo : EIATTR_MERCURY_ISA_VERSION
	.align		4
        /*0010*/ 	.byte	0x03, 0x5f
        /*0012*/ 	.short	0x0101


	//----- nvinfo : EIATTR_VRC_CTA_INIT_COUNT
	.align		4
        /*0014*/ 	.byte	0x02, 0x4a
	.zero		1
	.zero		1


	//----- nvinfo : EIATTR_EXIT_INSTR_OFFSETS
	.align		4
        /*0018*/ 	.byte	0x04, 0x1c
        /*001a*/ 	.short	(.L_54 - .L_53)


	//   ....[0]....
.L_53:
        /*001c*/ 	.word	0x00000010


	//----- nvinfo : EIATTR_SW_WAR
	.align		4
.L_54:
        /*0020*/ 	.byte	0x04, 0x36
        /*0022*/ 	.short	(.L_56 - .L_55)
.L_55:
        /*0024*/ 	.word	0x00000008
.L_56:


//--------------------- .nv.callgraph             --------------------------
	.section	.nv.callgraph,"",@"SHT_CUDA_CALLGRAPH"
	.align	4
	.sectionentsize	8
	.align		4
        /*0000*/ 	.word	0x00000000
	.align		4
        /*0004*/ 	.word	0xffffffff
	.align		4
        /*0008*/ 	.word	0x00000000
	.align		4
        /*000c*/ 	.word	0xfffffffe
	.align		4
        /*0010*/ 	.word	0x00000000
	.align		4
        /*0014*/ 	.word	0xfffffffd
	.align		4
        /*0018*/ 	.word	0x00000000
	.align		4
        /*001c*/ 	.word	0xfffffffc


//--------------------- .nv.constant4             --------------------------
	.section	.nv.constant4,"a",@progbits
	.align	8
	.align		8
.nv.constant4:
        /*0000*/ 	.dword	_ZN41_INTERNAL_4dca100c_4_k_cu_4d6b9187_1757744cuda3std3__45__cpo5beginE
	.align		8
        /*0008*/ 	.dword	_ZN41_INTERNAL_4dca100c_4_k_cu_4d6b9187_1757744cuda3std3__45__cpo3endE
	.align		8
        /*0010*/ 	.dword	_ZN41_INTERNAL_4dca100c_4_k_cu_4d6b9187_1757744cuda3std3__45__cpo6cbeginE
	.align		8
        /*0018*/ 	.dword	_ZN41_INTERNAL_4dca100c_4_k_cu_4d6b9187_1757744cuda3std3__45__cpo4cendE
	.align		8
        /*0020*/ 	.dword	_ZN41_INTERNAL_4dca100c_4_k_cu_4d6b9187_1757744cuda3std3__45__cpo6rbeginE
	.align		8
        /*0028*/ 	.dword	_ZN41_INTERNAL_4dca100c_4_k_cu_4d6b9187_1757744cuda3std3__45__cpo4rendE
	.align		8
        /*0030*/ 	.dword	_ZN41_INTERNAL_4dca100c_4_k_cu_4d6b9187_1757744cuda3std3__45__cpo7crbeginE
	.align		8
        /*0038*/ 	.dword	_ZN41_INTERNAL_4dca100c_4_k_cu_4d6b9187_1757744cuda3std3__45__cpo5crendE
	.align		8
        /*0040*/ 	.dword	_ZN41_INTERNAL_4dca100c_4_k_cu_4d6b9187_1757744cuda3std3__443_GLOBAL__N__4dca100c_4_k_cu_4d6b9187_1757746ignoreE
	.align		8
        /*0048*/ 	.dword	_ZN41_INTERNAL_4dca100c_4_k_cu_4d6b9187_1757744cuda3std3__419piecewise_constructE
	.align		8
        /*0050*/ 	.dword	_ZN41_INTERNAL_4dca100c_4_k_cu_4d6b9187_1757744cuda3std3__48in_placeE
	.align		8
        /*0058*/ 	.dword	_ZN41_INTERNAL_4dca100c_4_k_cu_4d6b9187_1757744cuda3std3__420unreachable_sentinelE
	.align		8
        /*0060*/ 	.dword	_ZN41_INTERNAL_4dca100c_4_k_cu_4d6b9187_1757744cuda3std3__47nulloptE
	.align		8
        /*0068*/ 	.dword	_ZN41_INTERNAL_4dca100c_4_k_cu_4d6b9187_1757744cuda3std3__48unexpectE
	.align		8
        /*0070*/ 	.dword	_ZN41_INTERNAL_4dca100c_4_k_cu_4d6b9187_1757744cuda3std6ranges3__45__cpo4swapE
	.align		8
        /*0078*/ 	.dword	_ZN41_INTERNAL_4dca100c_4_k_cu_4d6b9187_1757744cuda3std6ranges3__45__cpo9iter_moveE
	.align		8
        /*0080*/ 	.dword	_ZN41_INTERNAL_4dca100c_4_k_cu_4d6b9187_1757744cuda3std6ranges3__45__cpo5beginE
	.align		8
        /*0088*/ 	.dword	_ZN41_INTERNAL_4dca100c_4_k_cu_4d6b9187_1757744cuda3std6ranges3__45__cpo3endE
	.align		8
        /*0090*/ 	.dword	_ZN41_INTERNAL_4dca100c_4_k_cu_4d6b9187_1757744cuda3std6ranges3__45__cpo6cbeginE
	.align		8
        /*0098*/ 	.dword	_ZN41_INTERNAL_4dca100c_4_k_cu_4d6b9187_1757744cuda3std6ranges3__45__cpo4cendE
	.align		8
        /*00a0*/ 	.dword	_ZN41_INTERNAL_4dca100c_4_k_cu_4d6b9187_1757744cuda3std6ranges3__45__cpo7advanceE
	.align		8
        /*00a8*/ 	.dword	_ZN41_INTERNAL_4dca100c_4_k_cu_4d6b9187_1757744cuda3std6ranges3__45__cpo9iter_swapE
	.align		8
        /*00b0*/ 	.dword	_ZN41_INTERNAL_4dca100c_4_k_cu_4d6b9187_1757744cuda3std6ranges3__45__cpo4nextE
	.align		8
        /*00b8*/ 	.dword	_ZN41_INTERNAL_4dca100c_4_k_cu_4d6b9187_1757744cuda3std6ranges3__45__cpo4prevE
	.align		8
        /*00c0*/ 	.dword	_ZN41_INTERNAL_4dca100c_4_k_cu_4d6b9187_1757744cuda3std6ranges3__45__cpo4dataE
	.align		8
        /*00c8*/ 	.dword	_ZN41_INTERNAL_4dca100c_4_k_cu_4d6b9187_1757744cuda3std6ranges3__45__cpo5cdataE
	.align		8
        /*00d0*/ 	.dword	_ZN41_INTERNAL_4dca100c_4_k_cu_4d6b9187_1757744cuda3std6ranges3__45__cpo4sizeE
	.align		8
        /*00d8*/ 	.dword	_ZN41_INTERNAL_4dca100c_4_k_cu_4d6b9187_1757744cuda3std6ranges3__45__cpo5ssizeE
	.align		8
        /*00e0*/ 	.dword	_ZN41_INTERNAL_4dca100c_4_k_cu_4d6b9187_1757744cuda3std6ranges3__45__cpo8distanceE
	.align		8
        /*00e8*/ 	.dword	_ZN41_INTERNAL_4dca100c_4_k_cu_4d6b9187_1757746thrust24THRUST_300001_SM_1000_NS8cuda_cub3parE
	.align		8
        /*00f0*/ 	.dword	_ZN41_INTERNAL_4dca100c_4_k_cu_4d6b9187_1757746thrust24THRUST_300001_SM_1000_NS8cuda_cub10par_nosyncE
	.align		8
        /*00f8*/ 	.dword	_ZN41_INTERNAL_4dca100c_4_k_cu_4d6b9187_1757746thrust24THRUST_300001_SM_1000_NS6system6detail10sequential3seqE
	.align		8
        /*0100*/ 	.dword	_ZN41_INTERNAL_4dca100c_4_k_cu_4d6b9187_1757746thrust24THRUST_300001_SM_1000_NS6system3cpp3parE
	.align		8
        /*0108*/ 	.dword	_ZN41_INTERNAL_4dca100c_4_k_cu_4d6b9187_1757746thrust24THRUST_300001_SM_1000_NS12placeholders2_1E
	.align		8
        /*0110*/ 	.dword	_ZN41_INTERNAL_4dca100c_4_k_cu_4d6b9187_1757746thrust24THRUST_300001_SM_1000_NS12placeholders2_2E
	.align		8
        /*0118*/ 	.dword	_ZN41_INTERNAL_4dca100c_4_k_cu_4d6b9187_1757746thrust24THRUST_300001_SM_1000_NS12placeholders2_3E
	.align		8
        /*0120*/ 	.dword	_ZN41_INTERNAL_4dca100c_4_k_cu_4d6b9187_1757746thrust24THRUST_300001_SM_1000_NS12placeholders2_4E
	.align		8
        /*0128*/ 	.dword	_ZN41_INTERNAL_4dca100c_4_k_cu_4d6b9187_1757746thrust24THRUST_300001_SM_1000_NS12placeholders2_5E
	.align		8
        /*0130*/ 	.dword	_ZN41_INTERNAL_4dca100c_4_k_cu_4d6b9187_1757746thrust24THRUST_300001_SM_1000_NS12placeholders2_6E
	.align		8
        /*0138*/ 	.dword	_ZN41_INTERNAL_4dca100c_4_k_cu_4d6b9187_1757746thrust24THRUST_300001_SM_1000_NS12placeholders2_7E
	.align		8
        /*0140*/ 	.dword	_ZN41_INTERNAL_4dca100c_4_k_cu_4d6b9187_1757746thrust24THRUST_300001_SM_1000_NS12placeholders2_8E
	.align		8
        /*0148*/ 	.dword	_ZN41_INTERNAL_4dca100c_4_k_cu_4d6b9187_1757746thrust24THRUST_300001_SM_1000_NS12placeholders2_9E
	.align		8
        /*0150*/ 	.dword	_ZN41_INTERNAL_4dca100c_4_k_cu_4d6b9187_1757746thrust24THRUST_300001_SM_1000_NS12placeholders3_10E
	.align		8
        /*0158*/ 	.dword	_ZN41_INTERNAL_4dca100c_4_k_cu_4d6b9187_1757746thrust24THRUST_300001_SM_1000_NS3seqE
	.align		8
        /*0160*/ 	.dword	_ZN41_INTERNAL_4dca100c_4_k_cu_4d6b9187_1757746thrust24THRUST_300001_SM_1000_NS6deviceE


//--------------------- .text._ZN3cub18CUB_300001_SM_10006detail11EmptyKernelIvEEvv --------------------------
	.section	.text._ZN3cub18CUB_300001_SM_10006detail11EmptyKernelIvEEvv,"ax",@progbits
	.align	128
        .global         _ZN3cub18CUB_300001_SM_10006detail11EmptyKernelIvEEvv
        .type           _ZN3cub18CUB_300001_SM_10006detail11EmptyKernelIvEEvv,@function
        .size           _ZN3cub18CUB_300001_SM_10006detail11EmptyKernelIvEEvv,(.L_x_1 - _ZN3cub18CUB_300001_SM_10006detail11EmptyKernelIvEEvv)
        .other          _ZN3cub18CUB_300001_SM_10006detail11EmptyKernelIvEEvv,@"STO_CUDA_ENTRY STV_DEFAULT"
_ZN3cub18CUB_300001_SM_10006detail11EmptyKernelIvEEvv:
.text._ZN3cub18CUB_300001_SM_10006detail11EmptyKernelIvEEvv:
[----:B------:R-:W-:Y:S01]  /*0000*/  LDC R1, c[0x0][0x37c] ;  /* 0x0000df00ff017b82 */ /* 0x000fe20000000800 */
[----:B------:R-:W-:Y:S05]  /*0010*/  EXIT ;  /* 0x000000000000794d */ /* 0x000fea0003800000 */
.L_x_0:
[----:B------:R-:W-:-:S00]  /*0020*/  BRA `(.L_x_0) ;  /* 0xfffffffc00fc7947 */ /* 0x000fc0000383ffff */
[----:B------:R-:W-:-:S00]  /*0030*/  NOP ;  /* 0x0000000000007918 */ /* 0x000fc00000000000 */
        /* <DEDUP_REMOVED lines=12> */
.L_x_1:


//--------------------- .nv.shared.reserved.0     --------------------------
	.section	.nv.shared.reserved.0,"aw",@nobits
	.weak		__nv_reservedSMEM_offset_0_alias
	.size		__nv_reservedSMEM_offset_0_alias, 0, 64
	.other		__nv_reservedSMEM_offset_0_alias,@"STO_CUDA_RESERVED_SHARED STV_DEFAULT"
__nv_reservedSMEM_offset_0_alias:
	.zero		0
	.zero		64


//--------------------- .nv.global                --------------------------
	.section	.nv.global,"aw",@nobits
.nv.global:
	.type		_ZN41_INTERNAL_4dca100c_4_k_cu_4d6b9187_1757746thrust24THRUST_300001_SM_1000_NS12placeholders2_8E,@object
	.size		_ZN41_INTERNAL_4dca100c_4_k_cu_4d6b9187_1757746thrust24THRUST_300001_SM_1000_NS12placeholders2_8E,(_ZN41_INTERNAL_4dca100c_4_k_cu_4d6b9187_1757744cuda3std3__443_GLOBAL__N__4dca100c_4_k_cu_4d6b9187_1757746ignoreE - _ZN41_INTERNAL_4dca100c_4_k_cu_4d6b9187_1757746thrust24THRUST_300001_SM_1000_NS12placeholders2_8E)
_ZN41_INTERNAL_4dca100c_4_k_cu_4d6b9187_1757746thrust24THRUST_300001_SM_1000_NS12placeholders2_8E:
	.zero		1
	.type		_ZN41_INTERNAL_4dca100c_4_k_cu_4d6b9187_1757744cuda3std3__443_GLOBAL__N__4dca100c_4_k_cu_4d6b9187_1757746ignoreE,@object
	.size		_ZN41_INTERNAL_4dca100c_4_k_cu_4d6b9187_1757744cuda3std3__443_GLOBAL__N__4dca100c_4_k_cu_4d6b9187_1757746ignoreE,(_ZN41_INTERNAL_4dca100c_4_k_cu_4d6b9187_1757744cuda3std6ranges3__45__cpo4dataE - _ZN41_INTERNAL_4dca100c_4_k_cu_4d6b9187_1757744cuda3std3__443_GLOBAL__N__4dca100c_4_k_cu_4d6b9187_1757746ignoreE)
_ZN41_INTERNAL_4dca100c_4_k_cu_4d6b9187_1757744cuda3std3__443_GLOBAL__N__4dca100c_4_k_cu_4d6b9187_1757746ignoreE:
	.zero		1
	.type		_ZN41_INTERNAL_4dca100c_4_k_cu_4d6b9187_1757744cuda3std6ranges3__45__cpo4dataE,@object
	.size		_ZN41_INTERNAL_4dca100c_4_k_cu_4d6b9187_1757744cuda3std6ranges3__45__cpo4dataE,(_ZN41_INTERNAL_4dca100c_4_k_cu_4d6b9187_1757746thrust24THRUST_300001_SM_1000_NS6system3cpp3parE - _ZN41_INTERNAL_4dca100c_4_k_cu_4d6b9187_1757744cuda3std6ranges3__45__cpo4dataE)
_ZN41_INTERNAL_4dca100c_4_k_cu_4d6b9187_1757744cuda3std6ranges3__45__cpo4dataE:
	.zero		1
	.type		_ZN41_INTERNAL_4dca100c_4_k_cu_4d6b9187_1757746thrust24THRUST_300001_SM_1000_NS6system3cpp3parE,@object
	.size		_ZN41_INTERNAL_4dca100c_4_k_cu_4d6b9187_1757746thrust24THRUST_300001_SM_1000_NS6system3cpp3parE,(_ZN41_INTERNAL_4dca100c_4_k_cu_4d6b9187_1757744cuda3std3__45__cpo5beginE - _ZN41_INTERNAL_4dca100c_4_k_cu_4d6b9187_1757746thrust24THRUST_300001_SM_1000_NS6system3cpp3parE)
_ZN41_INTERNAL_4dca100c_4_k_cu_4d6b9187_1757746thrust24THRUST_300001_SM_1000_NS6system3cpp3parE:
	.zero		1
	.type		_ZN41_INTERNAL_4dca100c_4_k_cu_4d6b9187_1757744cuda3std3__45__cpo5beginE,@object
	.size		_ZN41_INTERNAL_4dca100c_4_k_cu_4d6b9187_1757744cuda3std3__45__cpo5beginE,(_ZN41_INTERNAL_4dca100c_4_k_cu_4d6b9187_1757744cuda3std6ranges3__45__cpo5beginE - _ZN41_INTERNAL_4dca100c_4_k_cu_4d6b9187_1757744cuda3std3__45__cpo5beginE)
_ZN41_INTERNAL_4dca100c_4_k_cu_4d6b9187_1757744cuda3std3__45__cpo5beginE:
	.zero		1
	.type		_ZN41_INTERNAL_4dca100c_4_k_cu_4d6b9187_1757744cuda3std6ranges3__45__cpo5beginE,@object
	.size		_ZN41_INTERNAL_4dca100c_4_k_cu_4d6b9187_1757744cuda3std6ranges3__45__cpo5beginE,(_ZN41_INTERNAL_4dca100c_4_k_cu_4d6b9187_1757746thrust24THRUST_300001_SM_1000_NS6deviceE - _ZN41_INTERNAL_4dca100c_4_k_cu_4d6b9187_1757744cuda3std6ranges3__45__cpo5beginE)
_ZN41_INTERNAL_4dca100c_4_k_cu_4d6b9187_1757744cuda3std6ranges3__45__cpo5beginE:
	.zero		1
	.type		_ZN41_INTERNAL_4dca100c_4_k_cu_4d6b9187_1757746thrust24THRUST_300001_SM_1000_NS6deviceE,@object
	.size		_ZN41_INTERNAL_4dca100c_4_k_cu_4d6b9187_1757746thrust24THRUST_300001_SM_1000_NS6deviceE,(_ZN41_INTERNAL_4dca100c_4_k_cu_4d6b9187_1757744cuda3std3__47nulloptE - _ZN41_INTERNAL_4dca100c_4_k_cu_4d6b9187_1757746thrust24THRUST_300001_SM_1000_NS6deviceE)
_ZN41_INTERNAL_4dca100c_4_k_cu_4d6b9187_1757746thrust24THRUST_300001_SM_1000_NS6deviceE:
	.zero		1
	.type		_ZN41_INTERNAL_4dca100c_4_k_cu_4d6b9187_1757744cuda3std3__47nulloptE,@object
	.size		_ZN41_INTERNAL_4dca100c_4_k_cu_4d6b9187_1757744cuda3std3__47nulloptE,(_ZN41_INTERNAL_4dca100c_4_k_cu_4d6b9187_1757744cuda3std6ranges3__45__cpo8distanceE - _ZN41_INTERNAL_4dca100c_4_k_cu_4d6b9187_1757744cuda3std3__47nulloptE)
_ZN41_INTERNAL_4dca100c_4_k_cu_4d6b9187_1757744cuda3std3__47nulloptE:
	.zero		1
	.type		_ZN41_INTERNAL_4dca100c_4_k_cu_4d6b9187_1757744cuda3std6ranges3__45__cpo8distanceE,@object
	.size		_ZN41_INTERNAL_4dca100c_4_k_cu_4d6b9187_1757744cuda3std6ranges3__45__cpo8distanceE,(_ZN41_INTERNAL_4dca100c_4_k_cu_4d6b9187_1757746thrust24THRUST_300001_SM_1000_NS12placeholders2_4E - _ZN41_INTERNAL_4dca100c_4_k_cu_4d6b9187_1757744cuda3std6ranges3__45__cpo8distanceE)
_ZN41_INTERNAL_4dca100c_4_k_cu_4d6b9187_1757744cuda3std6ranges3__45__cpo8distanceE:
	.zero		1
	.type		_ZN41_INTERNAL_4dca100c_4_k_cu_4d6b9187_1757746thrust24THRUST_300001_SM_1000_NS12placeholders2_4E,@object
	.size		_ZN41_INTERNAL_4dca100c_4_k_cu_4d6b9187_1757746thrust24THRUST_300001_SM_1000_NS12placeholders2_4E,(_ZN41_INTERNAL_4dca100c_4_k_cu_4d6b9187_1757744cuda3std3__45__cpo6rbeginE - _ZN41_INTERNAL_4dca100c_4_k_cu_4d6b9187_1757746thrust24THRUST_300001_SM_1000_NS12placeholders2_4E)
_ZN41_INTERNAL_4dca100c_4_k_cu_4d6b9187_1757746thrust24THRUST_300001_SM_1000_NS12placeholders2_4E:
	.zero		1
	.type		_ZN41_INTERNAL_4dca100c_4_k_cu_4d6b9187_1757744cuda3std3__45__cpo6rbeginE,@object
	.size		_ZN41_INTERNAL_4dca100c_4_k_cu_4d6b9187_1757744cuda3std3__45__cpo6rbeginE,(_ZN41_INTERNAL_4dca100c_4_k_cu_4d6b9187_1757744cuda3std6ranges3__45__cpo7advanceE - _ZN41_INTERNAL_4dca100c_4_k_cu_4d6b9187_1757744cuda3std3__45__cpo6rbeginE)
_ZN41_INTERNAL_4dca100c_4_k_cu_4d6b9187_1757744cuda3std3__45__cpo6rbeginE:
	.zero		1
	.type		_ZN41_INTERNAL_4dca100c_4_k_cu_4d6b9187_1757744cuda3std6ranges3__45__cpo7advanceE,@object
	.size		_ZN41_INTERNAL_4dca100c_4_k_cu_4d6b9187_1757744cuda3std6ranges3__45__cpo7advanceE,(_ZN41_INTERNAL_4dca100c_4_k_cu_4d6b9187_1757746thrust24THRUST_300001_SM_1000_NS12placeholders3_10E - _ZN41_INTERNAL_4dca100c_4_k_cu_4d6b9187_1757744cuda3std6ranges3__45__cpo7advanceE)
_ZN41_INTERNAL_4dca100c_4_k_cu_4d6b9187_1757744cuda3std6ranges3__45__cpo7advanceE:
	.zero		1
	.type		_ZN41_INTERNAL_4dca100c_4_k_cu_4d6b9187_1757746thrust24THRUST_300001_SM_1000_NS12placeholders3_10E,@object
	.size		_ZN41_INTERNAL_4dca100c_4_k_cu_4d6b9187_1757746thrust24THRUST_300001_SM_1000_NS12placeholders3_10E,(_ZN41_INTERNAL_4dca100c_4_k_cu_4d6b9187_1757744cuda3std3__48in_placeE - _ZN41_INTERNAL_4dca100c_4_k_cu_4d6b9187_1757746thrust24THRUST_300001_SM_1000_NS12placeholders3_10E)
_ZN41_INTERNAL_4dca100c_4_k_cu_4d6b9187_1757746thrust24THRUST_300001_SM_1000_NS12placeholders3_10E:
	.zero		1
	.type		_ZN41_INTERNAL_4dca100c_4_k_cu_4d6b9187_1757744cuda3std3__48in_placeE,@object
	.size		_ZN41_INTERNAL_4dca100c_4_k_cu_4d6b9187_1757744cuda3std3__48in_placeE,(_ZN41_INTERNAL_4dca100c_4_k_cu_4d6b9187_1757744cuda3std6ranges3__45__cpo4sizeE - _ZN41_INTERNAL_4dca100c_4_k_cu_4d6b9187_1757744cuda3std3__48in_placeE)
_ZN41_INTERNAL_4dca100c_4_k_cu_4d6b9187_1757744cuda3std3__48in_placeE:
	.zero		1
	.type		_ZN41_INTERNAL_4dca100c_4_k_cu_4d6b9187_1757744cuda3std6ranges3__45__cpo4sizeE,@object
	.size		_ZN41_INTERNAL_4dca100c_4_k_cu_4d6b9187_1757744cuda3std6ranges3__45__cpo4sizeE,(_ZN41_INTERNAL_4dca100c_4_k_cu_4d6b9187_1757746thrust24THRUST_300001_SM_1000_NS12placeholders2_2E - _ZN41_INTERNAL_4dca100c_4_k_cu_4d6b9187_1757744cuda3std6ranges3__45__cpo4sizeE)
_ZN41_INTERNAL_4dca100c_4_k_cu_4d6b9187_1757744cuda3std6ranges3__45__cpo4sizeE:
	.zero		1
	.type		_ZN41_INTERNAL_4dca100c_4_k_cu_4d6b9187_1757746thrust24THRUST_300001_SM_1000_NS12placeholders2_2E,@object
	.size		_ZN41_INTERNAL_4dca100c_4_k_cu_4d6b9187_1757746thrust24THRUST_300001_SM_1000_NS12placeholders2_2E,(_ZN41_INTERNAL_4dca100c_4_k_cu_4d6b9187_1757744cuda3std3__45__cpo6cbeginE - _ZN41_INTERNAL_4dca100c_4_k_cu_4d6b9187_1757746thrust24THRUST_300001_SM_1000_NS12placeholders2_2E)
_ZN41_INTERNAL_4dca100c_4_k_cu_4d6b9187_1757746thrust24THRUST_300001_SM_1000_NS12placeholders2_2E:
	.zero		1
	.type		_ZN41_INTERNAL_4dca100c_4_k_cu_4d6b9187_1757744cuda3std3__45__cpo6cbeginE,@object
	.size		_ZN41_INTERNAL_4dca100c_4_k_cu_4d6b9187_1757744cuda3std3__45__cpo6cbeginE,(_ZN41_INTERNAL_4dca100c_4_k_cu_4d6b9187_1757744cuda3std6ranges3__45__cpo6cbeginE - _ZN41_INTERNAL_4dca100c_4_k_cu_4d6b9187_1757744cuda3std3__45__cpo6cbeginE)
_ZN41_INTERNAL_4dca100c_4_k_cu_4d6b9187_1757744cuda3std3__45__cpo6cbeginE:
	.zero		1
	.type		_ZN41_INTERNAL_4dca100c_4_k_cu_4d6b9187_1757744cuda3std6ranges3__45__cpo6cbeginE,@object
	.size		_ZN41_INTERNAL_4dca100c_4_k_cu_4d6b9187_1757744cuda3std6ranges3__45__cpo6cbeginE,(_ZN41_INTERNAL_4dca100c_4_k_cu_4d6b9187_1757746thrust24THRUST_300001_SM_1000_NS12placeholders2_6E - _ZN41_INTERNAL_4dca100c_4_k_cu_4d6b9187_1757744cuda3std6ranges3__45__cpo6cbeginE)
_ZN41_INTERNAL_4dca100c_4_k_cu_4d6b9187_1757744cuda3std6ranges3__45__cpo6cbeginE:
	.zero		1
	.type		_ZN41_INTERNAL_4dca100c_4_k_cu_4d6b9187_1757746thrust24THRUST_300001_SM_1000_NS12placeholders2_6E,@object
	.size		_ZN41_INTERNAL_4dca100c_4_k_cu_4d6b9187_1757746thrust24THRUST_300001_SM_1000_NS12placeholders2_6E,(_ZN41_INTERNAL_4dca100c_4_k_cu_4d6b9187_1757744cuda3std3__45__cpo7crbeginE - _ZN41_INTERNAL_4dca100c_4_k_cu_4d6b9187_1757746thrust24THRUST_300001_SM_1000_NS12placeholders2_6E)
_ZN41_INTERNAL_4dca100c_4_k_cu_4d6b9187_1757746thrust24THRUST_300001_SM_1000_NS12placeholders2_6E:
	.zero		1
	.type		_ZN41_INTERNAL_4dca100c_4_k_cu_4d6b9187_1757744cuda3std3__45__cpo7crbeginE,@object
	.size		_ZN41_INTERNAL_4dca100c_4_k_cu_4d6b9187_1757744cuda3std3__45__cpo7crbeginE,(_ZN41_INTERNAL_4dca100c_4_k_cu_4d6b9187_1757744cuda3std6ranges3__45__cpo4nextE - _ZN41_INTERNAL_4dca100c_4_k_cu_4d6b9187_1757744cuda3std3__45__cpo7crbeginE)
_ZN41_INTERNAL_4dca100c_4_k_cu_4d6b9187_1757744cuda3std3__45__cpo7crbeginE:
	.zero		1
	.type		_ZN41_INTERNAL_4dca100c_4_k_cu_4d6b9187_1757744cuda3std6ranges3__45__cpo4nextE,@object
	.size		_ZN41_INTERNAL_4dca100c_4_k_cu_4d6b9187_1757744cuda3std6ranges3__45__cpo4nextE,(_ZN41_INTERNAL_4dca100c_4_k_cu_4d6b9187_1757744cuda3std6ranges3__45__cpo4swapE - _ZN41_INTERNAL_4dca100c_4_k_cu_4d6b9187_1757744cuda3std6ranges3__45__cpo4nextE)
_ZN41_INTERNAL_4dca100c_4_k_cu_4d6b9187_1757744cuda3std6ranges3__45__cpo4nextE:
	.zero		1
	.type		_ZN41_INTERNAL_4dca100c_4_k_cu_4d6b9187_1757744cuda3std6ranges3__45__cpo4swapE,@object
	.size		_ZN41_INTERNAL_4dca100c_4_k_cu_4d6b9187_1757744cuda3std6ranges3__45__cpo4swapE,(_ZN41_INTERNAL_4dca100c_4_k_cu_4d6b9187_1757746thrust24THRUST_300001_SM_1000_NS8cuda_cub10par_nosyncE - _ZN41_INTERNAL_4dca100c_4_k_cu_4d6b9187_1757744cuda3std6ranges3__45__cpo4swapE)
_ZN41_INTERNAL_4dca100c_4_k_cu_4d6b9187_1757744cuda3std6ranges3__45__cpo4swapE:
	.zero		1
	.type		_ZN41_INTERNAL_4dca100c_4_k_cu_4d6b9187_1757746thrust24THRUST_300001_SM_1000_NS8cuda_cub10par_nosyncE,@object
	.size		_ZN41_INTERNAL_4dca100c_4_k_cu_4d6b9187_1757746thrust24THRUST_300001_SM_1000_NS8cuda_cub10par_nosyncE,(_ZN41_INTERNAL_4dca100c_4_k_cu_4d6b9187_1757746thrust24THRUST_300001_SM_1000_NS3seqE - _ZN41_INTERNAL_4dca100c_4_k_cu_4d6b9187_1757746thrust24THRUST_300001_SM_1000_NS8cuda_cub10par_nosyncE)
_ZN41_INTERNAL_4dca100c_4_k_cu_4d6b9187_1757746thrust24THRUST_300001_SM_1000_NS8cuda_cub10par_nosyncE:
	.zero		1
	.type		_ZN41_INTERNAL_4dca100c_4_k_cu_4d6b9187_1757746thrust24THRUST_300001_SM_1000_NS3seqE,@object
	.size		_ZN41_INTERNAL_4dca100c_4_k_cu_4d6b9187_1757746thrust24THRUST_300001_SM_1000_NS3seqE,(_ZN41_INTERNAL_4dca100c_4_k_cu_4d6b9187_1757744cuda3std3__420unreachable_sentinelE - _ZN41_INTERNAL_4dca100c_4_k_cu_4d6b9187_1757746thrust24THRUST_300001_SM_1000_NS3seqE)
_ZN41_INTERNAL_4dca100c_4_k_cu_4d6b9187_1757746thrust24THRUST_300001_SM_1000_NS3seqE:
	.zero		1
	.type		_ZN41_INTERNAL_4dca100c_4_k_cu_4d6b9187_1757744cuda3std3__420unreachable_sentinelE,@object
	.size		_ZN41_INTERNAL_4dca100c_4_k_cu_4d6b9187_1757744cuda3std3__420unreachable_sentinelE,(_ZN41_INTERNAL_4dca100c_4_k_cu_4d6b9187_1757744cuda3std6ranges3__45__cpo5ssizeE - _ZN41_INTERNAL_4dca100c_4_k_cu_4d6b9187_1757744cuda3std3__420unreachable_sentinelE)
_ZN41_INTERNAL_4dca100c_4_k_cu_4d6b9187_1757744cuda3std3__420unreachable_sentinelE:
	.zero		1
	.type		_ZN41_INTERNAL_4dca100c_4_k_cu_4d6b9187_1757744cuda3std6ranges3__45__cpo5ssizeE,@object
	.size		_ZN41_INTERNAL_4dca100c_4_k_cu_4d6b9187_1757744cuda3std6ranges3__45__cpo5ssizeE,(_ZN41_INTERNAL_4dca100c_4_k_cu_4d6b9187_1757746thrust24THRUST_300001_SM_1000_NS12placeholders2_3E - _ZN41_INTERNAL_4dca100c_4_k_cu_4d6b9187_1757744cuda3std6ranges3__45__cpo5ssizeE)
_ZN41_INTERNAL_4dca100c_4_k_cu_4d6b9187_1757744cuda3std6ranges3__45__cpo5ssizeE:
	.zero		1
	.type		_ZN41_INTERNAL_4dca100c_4_k_cu_4d6b9187_1757746thrust24THRUST_300001_SM_1000_NS12placeholders2_3E,@object
	.size		_ZN41_INTERNAL_4dca100c_4_k_cu_4d6b9187_1757746thrust24THRUST_300001_SM_1000_NS12placeholders2_3E,(_ZN41_INTERNAL_4dca100c_4_k_cu_4d6b9187_1757744cuda3std3__45__cpo4cendE - _ZN41_INTERNAL_4dca100c_4_k_cu_4d6b9187_1757746thrust24THRUST_300001_SM_1000_NS12placeholders2_3E)
_ZN41_INTERNAL_4dca100c_4_k_cu_4d6b9187_1757746thrust24THRUST_300001_SM_1000_NS12placeholders2_3E:
	.zero		1
	.type		_ZN41_INTERNAL_4dca100c_4_k_cu_4d6b9187_1757744cuda3std3__45__cpo4cendE,@object
	.size		_ZN41_INTERNAL_4dca100c_4_k_cu_4d6b9187_1757744cuda3std3__45__cpo4cendE,(_ZN41_INTERNAL_4dca100c_4_k_cu_4d6b9187_1757744cuda3std6ranges3__45__cpo4cendE - _ZN41_INTERNAL_4dca100c_4_k_cu_4d6b9187_1757744cuda3std3__45__cpo4cendE)
_ZN41_INTERNAL_4dca100c_4_k_cu_4d6b9187_1757744cuda3std3__45__cpo4cendE:
	.zero		1
	.type		_ZN41_INTERNAL_4dca100c_4_k_cu_4d6b9187_1757744cuda3std6ranges3__45__cpo4cendE,@object
	.size		_ZN41_INTERNAL_4dca100c_4_k_cu_4d6b9187_1757744cuda3std6ranges3__45__cpo4cendE,(_ZN41_INTERNAL_4dca100c_4_k_cu_4d6b9187_1757746thrust24THRUST_300001_SM_1000_NS12placeholders2_7E - _ZN41_INTERNAL_4dca100c_4_k_cu_4d6b9187_1757744cuda3std6ranges3__45__cpo4cendE)
_ZN41_INTERNAL_4dca100c_4_k_cu_4d6b9187_1757744cuda3std6ranges3__45__cpo4cendE:
	.zero		1
	.type		_ZN41_INTERNAL_4dca100c_4_k_cu_4d6b9187_1757746thrust24THRUST_300001_SM_1000_NS12placeholders2_7E,@object
	.size		_ZN41_INTERNAL_4dca100c_4_k_cu_4d6b9187_1757746thrust24THRUST_300001_SM_1000_NS12placeholders2_7E,(_ZN41_INTERNAL_4dca100c_4_k_cu_4d6b9187_1757744cuda3std3__45__cpo5crendE - _ZN41_INTERNAL_4dca100c_4_k_cu_4d6b9187_1757746thrust24THRUST_300001_SM_1000_NS12placeholders2_7E)
_ZN41_INTERNAL_4dca100c_4_k_cu_4d6b9187_1757746thrust24THRUST_300001_SM_1000_NS12placeholders2_7E:
	.zero		1
	.type		_ZN41_INTERNAL_4dca100c_4_k_cu_4d6b9187_1757744cuda3std3__45__cpo5crendE,@object
	.size		_ZN41_INTERNAL_4dca100c_4_k_cu_4d6b9187_1757744cuda3std3__45__cpo5crendE,(_ZN41_INTERNAL_4dca100c_4_k_cu_4d6b9187_1757744cuda3std6ranges3__45__cpo4prevE - _ZN41_INTERNAL_4dca100c_4_k_cu_4d6b9187_1757744cuda3std3__45__cpo5crendE)
_ZN41_INTERNAL_4dca100c_4_k_cu_4d6b9187_1757744cuda3std3__45__cpo5crendE:
	.zero		1
	.type		_ZN41_INTERNAL_4dca100c_4_k_cu_4d6b9187_1757744cuda3std6ranges3__45__cpo4prevE,@object
	.size		_ZN41_INTERNAL_4dca100c_4_k_cu_4d6b9187_1757744cuda3std6ranges3__45__cpo4prevE,(_ZN41_INTERNAL_4dca100c_4_k_cu_4d6b9187_1757744cuda3std6ranges3__45__cpo9iter_moveE - _ZN41_INTERNAL_4dca100c_4_k_cu_4d6b9187_1757744cuda3std6ranges3__45__cpo4prevE)
_ZN41_INTERNAL_4dca100c_4_k_cu_4d6b9187_1757744cuda3std6ranges3__45__cpo4prevE:
	.zero		1
	.type		_ZN41_INTERNAL_4dca100c_4_k_cu_4d6b9187_1757744cuda3std6ranges3__45__cpo9iter_moveE,@object
	.size		_ZN41_INTERNAL_4dca100c_4_k_cu_4d6b9187_1757744cuda3std6ranges3__45__cpo9iter_moveE,(_ZN41_INTERNAL_4dca100c_4_k_cu_4d6b9187_1757746thrust24THRUST_300001_SM_1000_NS6system6detail10sequential3seqE - _ZN41_INTERNAL_4dca100c_4_k_cu_4d6b9187_1757744cuda3std6ranges3__45__cpo9iter_moveE)
_ZN41_INTERNAL_4dca100c_4_k_cu_4d6b9187_1757744cuda3std6ranges3__45__cpo9iter_moveE:
	.zero		1
	.type		_ZN41_INTERNAL_4dca100c_4_k_cu_4d6b9187_1757746thrust24THRUST_300001_SM_1000_NS6system6detail10sequential3seqE,@object
	.size		_ZN41_INTERNAL_4dca100c_4_k_cu_4d6b9187_1757746thrust24THRUST_300001_SM_1000_NS6system6detail10sequential3seqE,(_ZN41_INTERNAL_4dca100c_4_k_cu_4d6b9187_1757746thrust24THRUST_300001_SM_1000_NS12placeholders2_9E - _ZN41_INTERNAL_4dca100c_4_k_cu_4d6b9187_1757746thrust24THRUST_300001_SM_1000_NS6system6detail10sequential3seqE)
_ZN41_INTERNAL_4dca100c_4_k_cu_4d6b9187_1757746thrust24THRUST_300001_SM_1000_NS6system6detail10sequential3seqE:
	.zero		1
	.type		_ZN41_INTERNAL_4dca100c_4_k_cu_4d6b9187_1757746thrust24THRUST_300001_SM_1000_NS12placeholders2_9E,@object
	.size		_ZN41_INTERNAL_4dca100c_4_k_cu_4d6b9187_1757746thrust24THRUST_300001_SM_1000_NS12placeholders2_9E,(_ZN41_INTERNAL_4dca100c_4_k_cu_4d6b9187_1757744cuda3std3__419piecewise_constructE - _ZN41_INTERNAL_4dca100c_4_k_cu_4d6b9187_1757746thrust24THRUST_300001_SM_1000_NS12placeholders2_9E)
_ZN41_INTERNAL_4dca100c_4_k_cu_4d6b9187_1757746thrust24THRUST_300001_SM_1000_NS12placeholders2_9E:
	.zero		1
	.type		_ZN41_INTERNAL_4dca100c_4_k_cu_4d6b9187_1757744cuda3std3__419piecewise_constructE,@object
	.size		_ZN41_INTERNAL_4dca100c_4_k_cu_4d6b9187_1757744cuda3std3__419piecewise_constructE,(_ZN41_INTERNAL_4dca100c_4_k_cu_4d6b9187_1757744cuda3std6ranges3__45__cpo5cdataE - _ZN41_INTERNAL_4dca100c_4_k_cu_4d6b9187_1757744cuda3std3__419piecewise_constructE)
_ZN41_INTERNAL_4dca100c_4_k_cu_4d6b9187_1757744cuda3std3__419piecewise_constructE:
	.zero		1
	.type		_ZN41_INTERNAL_4dca100c_4_k_cu_4d6b9187_1757744cuda3std6ranges3__45__cpo5cdataE,@object
	.size		_ZN41_INTERNAL_4dca100c_4_k_cu_4d6b9187_1757744cuda3std6ranges3__45__cpo5cdataE,(_ZN41_INTERNAL_4dca100c_4_k_cu_4d6b9187_1757746thrust24THRUST_300001_SM_1000_NS12placeholders2_1E - _ZN41_INTERNAL_4dca100c_4_k_cu_4d6b9187_1757744cuda3std6ranges3__45__cpo5cdataE)
_ZN41_INTERNAL_4dca100c_4_k_cu_4d6b9187_1757744cuda3std6ranges3__45__cpo5cdataE:
	.zero		1
	.type		_ZN41_INTERNAL_4dca100c_4_k_cu_4d6b9187_1757746thrust24THRUST_300001_SM_1000_NS12placeholders2_1E,@object
	.size		_ZN41_INTERNAL_4dca100c_4_k_cu_4d6b9187_1757746thrust24THRUST_300001_SM_1000_NS12placeholders2_1E,(_ZN41_INTERNAL_4dca100c_4_k_cu_4d6b9187_1757744cuda3std3__45__cpo3endE - _ZN41_INTERNAL_4dca100c_4_k_cu_4d6b9187_1757746thrust24THRUST_300001_SM_1000_NS12placeholders2_1E)
_ZN41_INTERNAL_4dca100c_4_k_cu_4d6b9187_1757746thrust24THRUST_300001_SM_1000_NS12placeholders2_1E:
	.zero		1
	.type		_ZN41_INTERNAL_4dca100c_4_k_cu_4d6b9187_1757744cuda3std3__45__cpo3endE,@object
	.size		_ZN41_INTERNAL_4dca100c_4_k_cu_4d6b9187_1757744cuda3std3__45__cpo3endE,(_ZN41_INTERNAL_4dca100c_4_k_cu_4d6b9187_1757744cuda3std6ranges3__45__cpo3endE - _ZN41_INTERNAL_4dca100c_4_k_cu_4d6b9187_1757744cuda3std3__45__cpo3endE)
_ZN41_INTERNAL_4dca100c_4_k_cu_4d6b9187_1757744cuda3std3__45__cpo3endE:
	.zero		1
	.type		_ZN41_INTERNAL_4dca100c_4_k_cu_4d6b9187_1757744cuda3std6ranges3__45__cpo3endE,@object
	.size		_ZN41_INTERNAL_4dca100c_4_k_cu_4d6b9187_1757744cuda3std6ranges3__45__cpo3endE,(_ZN41_INTERNAL_4dca100c_4_k_cu_4d6b9187_1757746thrust24THRUST_300001_SM_1000_NS12placeholders2_5E - _ZN41_INTERNAL_4dca100c_4_k_cu_4d6b9187_1757744cuda3std6ranges3__45__cpo3endE)
_ZN41_INTERNAL_4dca100c_4_k_cu_4d6b9187_1757744cuda3std6ranges3__45__cpo3endE:
	.zero		1
	.type		_ZN41_INTERNAL_4dca100c_4_k_cu_4d6b9187_1757746thrust24THRUST_300001_SM_1000_NS12placeholders2_5E,@object
	.size		_ZN41_INTERNAL_4dca100c_4_k_cu_4d6b9187_1757746thrust24THRUST_300001_SM_1000_NS12placeholders2_5E,(_ZN41_INTERNAL_4dca100c_4_k_cu_4d6b9187_1757744cuda3std3__45__cpo4rendE - _ZN41_INTERNAL_4dca100c_4_k_cu_4d6b9187_1757746thrust24THRUST_300001_SM_1000_NS12placeholders2_5E)
_ZN41_INTERNAL_4dca100c_4_k_cu_4d6b9187_1757746thrust24THRUST_300001_SM_1000_NS12placeholders2_5E:
	.zero		1
	.type		_ZN41_INTERNAL_4dca100c_4_k_cu_4d6b9187_1757744cuda3std3__45__cpo4rendE,@object
	.size		_ZN41_INTERNAL_4dca100c_4_k_cu_4d6b9187_1757744cuda3std3__45__cpo4rendE,(_ZN41_INTERNAL_4dca100c_4_k_cu_4d6b9187_1757744cuda3std6ranges3__45__cpo9iter_swapE - _ZN41_INTERNAL_4dca100c_4_k_cu_4d6b9187_1757744cuda3std3__45__cpo4rendE)
_ZN41_INTERNAL_4dca100c_4_k_cu_4d6b9187_1757744cuda3std3__45__cpo4rendE:
	.zero		1
	.type		_ZN41_INTERNAL_4dca100c_4_k_cu_4d6b9187_1757744cuda3std6ranges3__45__cpo9iter_swapE,@object
	.size		_ZN41_INTERNAL_4dca100c_4_k_cu_4d6b9187_1757744cuda3std6ranges3__45__cpo9iter_swapE,(_ZN41_INTERNAL_4dca100c_4_k_cu_4d6b9187_1757744cuda3std3__48unexpectE - _ZN41_INTERNAL_4dca100c_4_k_cu_4d6b9187_1757744cuda3std6ranges3__45__cpo9iter_swapE)
_ZN41_INTERNAL_4dca100c_4_k_cu_4d6b9187_1757744cuda3std6ranges3__45__cpo9iter_swapE:
	.zero		1
	.type		_ZN41_INTERNAL_4dca100c_4_k_cu_4d6b9187_1757744cuda3std3__48unexpectE,@object
	.size		_ZN41_INTERNAL_4dca100c_4_k_cu_4d6b9187_1757744cuda3std3__48unexpectE,(_ZN41_INTERNAL_4dca100c_4_k_cu_4d6b9187_1757746thrust24THRUST_300001_SM_1000_NS8cuda_cub3parE - _ZN41_INTERNAL_4dca100c_4_k_cu_4d6b9187_1757744cuda3std3__48unexpectE)
_ZN41_INTERNAL_4dca100c_4_k_cu_4d6b9187_1757744cuda3std3__48unexpectE:
	.zero		1
	.type		_ZN41_INTERNAL_4dca100c_4_k_cu_4d6b9187_1757746thrust24THRUST_300001_SM_1000_NS8cuda_cub3parE,@object
	.size		_ZN41_INTERNAL_4dca100c_4_k_cu_4d6b9187_1757746thrust24THRUST_300001_SM_1000_NS8cuda_cub3parE,(.L_29 - _ZN41_INTERNAL_4dca100c_4_k_cu_4d6b9187_1757746thrust24THRUST_300001_SM_1000_NS8cuda_cub3parE)
_ZN41_INTERNAL_4dca100c_4_k_cu_4d6b9187_1757746thrust24THRUST_300001_SM_1000_NS8cuda_cub3parE:
	.zero		1
.L_29:


//--------------------- .nv.constant0._ZN3cub18CUB_300001_SM_10006detail11EmptyKernelIvEEvv --------------------------
	.section	.nv.constant0._ZN3cub18CUB_300001_SM_10006detail11EmptyKernelIvEEvv,"a",@progbits
	.sectionflags	@""
	.align	4
.nv.constant0._ZN3cub18CUB_300001_SM_10006detail11EmptyKernelIvEEvv:
	.zero		896


//--------------------- SYMBOLS --------------------------

	.type		.nv.reservedSmem.offset0,@object
	.size		.nv.reservedSmem.offset0,0x4
